	.headerflags	@"EF_CUDA_TEXMODE_UNIFIED EF_CUDA_64BIT_ADDRESS EF_CUDA_ACCELERATORS EF_CUDA_SM90 EF_CUDA_VIRTUAL_SM(EF_CUDA_SM90)"
	.elftype	@"ET_EXEC"


//--------------------- .nv.info                  --------------------------
	.section	.nv.info,"",@"SHT_CUDA_INFO"
	.align	4


	//----- nvinfo : EIATTR_REGCOUNT
	.align		4
        /*0000*/ 	.byte	0x04, 0x2f
        /*0002*/ 	.short	(.L_1 - .L_0)
	.align		4
.L_0:
        /*0004*/ 	.word	index@(triton_per_fused_mean_pow_sub_13)
        /*0008*/ 	.word	0x0000000e


	//----- nvinfo : EIATTR_MIN_STACK_SIZE
	.align		4
.L_1:
        /*000c*/ 	.byte	0x04, 0x12
        /*000e*/ 	.short	(.L_3 - .L_2)
	.align		4
.L_2:
        /*0010*/ 	.word	index@(triton_per_fused_mean_pow_sub_13)
        /*0014*/ 	.word	0x00000000


	//----- nvinfo : EIATTR_FRAME_SIZE
	.align		4
.L_3:
        /*0018*/ 	.byte	0x04, 0x11
        /*001a*/ 	.short	(.L_5 - .L_4)
	.align		4
.L_4:
        /*001c*/ 	.word	index@(triton_per_fused_mean_pow_sub_13)
        /*0020*/ 	.word	0x00000000


	//----- nvinfo : EIATTR_MIN_STACK_SIZE
	.align		4
.L_5:
        /*0024*/ 	.byte	0x04, 0x12
        /*0026*/ 	.short	(.L_7 - .L_6)
	.align		4
.L_6:
        /*0028*/ 	.word	index@(triton_per_fused_mean_pow_sub_13)
        /*002c*/ 	.word	0x00000000
.L_7:


//--------------------- .nv.info.triton_per_fused_mean_pow_sub_13 --------------------------
	.section	.nv.info.triton_per_fused_mean_pow_sub_13,"",@"SHT_CUDA_INFO"
	.sectionflags	@""
	.align	4


	//----- nvinfo : EIATTR_CUDA_API_VERSION
	.align		4
        /*0000*/ 	.byte	0x04, 0x37
        /*0002*/ 	.short	(.L_9 - .L_8)
.L_8:
        /*0004*/ 	.word	0x0000007c


	//----- nvinfo : EIATTR_KPARAM_INFO
	.align		4
.L_9:
        /*0008*/ 	.byte	0x04, 0x17
        /*000a*/ 	.short	(.L_11 - .L_10)
.L_10:
        /*000c*/ 	.word	0x00000000
        /*0010*/ 	.short	0x0003
        /*0012*/ 	.short	0x0014
        /*0014*/ 	.byte	0x00, 0xf0, 0x11, 0x00


	//----- nvinfo : EIATTR_KPARAM_INFO
	.align		4
.L_11:
        /*0018*/ 	.byte	0x04, 0x17
        /*001a*/ 	.short	(.L_13 - .L_12)
.L_12:
        /*001c*/ 	.word	0x00000000
        /*0020*/ 	.short	0x0002
        /*0022*/ 	.short	0x0010
        /*0024*/ 	.byte	0x00, 0xf0, 0x11, 0x00


	//----- nvinfo : EIATTR_KPARAM_INFO
	.align		4
.L_13:
        /*0028*/ 	.byte	0x04, 0x17
        /*002a*/ 	.short	(.L_15 - .L_14)
.L_14:
        /*002c*/ 	.word	0x00000000
        /*0030*/ 	.short	0x0001
        /*0032*/ 	.short	0x0008
        /*0034*/ 	.byte	0x00, 0xf4, 0x21, 0x00


	//----- nvinfo : EIATTR_KPARAM_INFO
	.align		4
.L_15:
        /*0038*/ 	.byte	0x04, 0x17
        /*003a*/ 	.short	(.L_17 - .L_16)
.L_16:
        /*003c*/ 	.word	0x00000000
        /*0040*/ 	.short	0x0000
        /*0042*/ 	.short	0x0000
        /*0044*/ 	.byte	0x00, 0xf4, 0x21, 0x00


	//----- nvinfo : EIATTR_SPARSE_MMA_MASK
	.align		4
.L_17:
        /*0048*/ 	.byte	0x03, 0x50
        /*004a*/ 	.short	0x0000


	//----- nvinfo : EIATTR_MAXREG_COUNT
	.align		4
        /*004c*/ 	.byte	0x03, 0x1b
        /*004e*/ 	.short	0x00ff


	//----- nvinfo : EIATTR_COOP_GROUP_MASK_REGIDS
	.align		4
        /*0050*/ 	.byte	0x04, 0x29
        /*0052*/ 	.short	(.L_19 - .L_18)


	//   ....[0]....
.L_18:
        /*0054*/ 	.word	0xffffffff


	//   ....[1]....
        /*0058*/ 	.word	0xffffffff


	//   ....[2]....
        /*005c*/ 	.word	0xffffffff


	//   ....[3]....
        /*0060*/ 	.word	0xffffffff


	//   ....[4]....
        /*0064*/ 	.word	0xffffffff


	//   ....[5]....
        /*0068*/ 	.word	0xffffffff


	//----- nvinfo : EIATTR_COOP_GROUP_INSTR_OFFSETS
	.align		4
.L_19:
        /*006c*/ 	.byte	0x04, 0x28
        /*006e*/ 	.short	(.L_21 - .L_20)


	//   ....[0]....
.L_20:
        /*0070*/ 	.word	0x00000150


	//   ....[1]....
        /*0074*/ 	.word	0x00000170


	//   ....[2]....
        /*0078*/ 	.word	0x000001a0


	//   ....[3]....
        /*007c*/ 	.word	0x000001c0


	//   ....[4]....
        /*0080*/ 	.word	0x000001e0


	//   ....[5]....
        /*0084*/ 	.word	0x00000280


	//----- nvinfo : EIATTR_EXIT_INSTR_OFFSETS
	.align		4
.L_21:
        /*0088*/ 	.byte	0x04, 0x1c
        /*008a*/ 	.short	(.L_23 - .L_22)


	//   ....[0]....
.L_22:
        /*008c*/ 	.word	0x000002c0


	//   ....[1]....
        /*0090*/ 	.word	0x00000310


	//----- nvinfo : EIATTR_REQNTID
	.align		4
.L_23:
        /*0094*/ 	.byte	0x04, 0x10
        /*0096*/ 	.short	(.L_25 - .L_24)
.L_24:
        /*0098*/ 	.word	0x00000040
        /*009c*/ 	.word	0x00000001
        /*00a0*/ 	.word	0x00000001


	//----- nvinfo : EIATTR_CBANK_PARAM_SIZE
	.align		4
.L_25:
        /*00a4*/ 	.byte	0x03, 0x19
        /*00a6*/ 	.short	0x0018


	//----- nvinfo : EIATTR_PARAM_CBANK
	.align		4
        /*00a8*/ 	.byte	0x04, 0x0a
        /*00aa*/ 	.short	(.L_27 - .L_26)
	.align		4
.L_26:
        /*00ac*/ 	.word	index@(.nv.constant0.triton_per_fused_mean_pow_sub_13)
        /*00b0*/ 	.short	0x0210
        /*00b2*/ 	.short	0x0018


	//----- nvinfo : EIATTR_SW_WAR
	.align		4
.L_27:
        /*00b4*/ 	.byte	0x04, 0x36
        /*00b6*/ 	.short	(.L_29 - .L_28)
.L_28:
        /*00b8*/ 	.word	0x00000008
.L_29:


//--------------------- .nv.callgraph             --------------------------
	.section	.nv.callgraph,"",@"SHT_CUDA_CALLGRAPH"
	.align	4
	.sectionentsize	8
	.align		4
        /*0000*/ 	.word	0x00000000
	.align		4
        /*0004*/ 	.word	0xffffffff
	.align		4
        /*0008*/ 	.word	0x00000000
	.align		4
        /*000c*/ 	.word	0xfffffffe
	.align		4
        /*0010*/ 	.word	0x00000000
	.align		4
        /*0014*/ 	.word	0xfffffffd
	.align		4
        /*0018*/ 	.word	0x00000000
	.align		4
        /*001c*/ 	.word	0xfffffffc


//--------------------- .text.triton_per_fused_mean_pow_sub_13 --------------------------
	.section	.text.triton_per_fused_mean_pow_sub_13,"ax",@progbits
	.sectionflags	@"SHF_BARRIERS=1"
	.align	128
        .global         triton_per_fused_mean_pow_sub_13
        .type           triton_per_fused_mean_pow_sub_13,@function
        .size           triton_per_fused_mean_pow_sub_13,(.L_x_1 - triton_per_fused_mean_pow_sub_13)
        .other          triton_per_fused_mean_pow_sub_13,@"STO_CUDA_ENTRY STV_DEFAULT"
triton_per_fused_mean_pow_sub_13:
.text.triton_per_fused_mean_pow_sub_13:
[----:B------:R-:W0:Y:S02]  /*0000*/  LDC R1, c[0x0][0x28] ;  /* 0x00000a00ff017b82 */ /* 0x000e240000000800 */
[----:B------:R-:W1:Y:S01]  /*0010*/  S2R R10, SR_TID.X ;  /* 0x00000000000a7919 */ /* 0x000e620000002100 */
[----:B------:R-:W2:Y:S01]  /*0020*/  LDC.64 R2, c[0x0][0x210] ;  /* 0x00008400ff027b82 */ /* 0x000ea20000000a00 */
[----:B------:R-:W-:Y:S01]  /*0030*/  ULDC.64 UR6, c[0x0][0x208] ;  /* 0x0000820000067ab9 */ /* 0x000fe20000000a00 */
[----:B------:R-:W3:Y:S01]  /*0040*/  S2R R0, SR_CTAID.X ;  /* 0x0000000000007919 */ /* 0x000ee20000002500 */
[----:B-1----:R-:W-:Y:S01]  /*0050*/  IMAD.SHL.U32 R4, R10, 0x20, RZ ;  /* 0x000000200a047824 */ /* 0x002fe200078e00ff */
[----:B---3--:R-:W-:-:S04]  /*0060*/  ISETP.GE.AND P0, PT, R0, 0x20, PT ;  /* 0x000000200000780c */ /* 0x008fc80003f06270 */
[----:B------:R-:W-:Y:S01]  /*0070*/  LOP3.LUT R5, R4, 0x7e0, RZ, 0xc0, !PT ;  /* 0x000007e004057812 */ /* 0x000fe200078ec0ff */
[----:B------:R-:W-:-:S04]  /*0080*/  IMAD.MOV.U32 R4, RZ, RZ, RZ ;  /* 0x000000ffff047224 */ /* 0x000fc800078e00ff */
[----:B------:R-:W-:-:S04]  /*0090*/  IMAD.IADD R5, R5, 0x1, R0 ;  /* 0x0000000105057824 */ /* 0x000fc800078e0200 */
[----:B--2---:R-:W-:-:S05]  /*00a0*/  IMAD.WIDE R2, R5, 0x4, R2 ;  /* 0x0000000405027825 */ /* 0x004fca00078e0202 */
[----:B------:R1:W2:Y:S01]  /*00b0*/  @!P0 LDG.E R4, desc[UR6][R2.64] ;  /* 0x0000000602048981 */ /* 0x0002a2000c1e1900 */
[----:B------:R-:W3:Y:S01]  /*00c0*/  S2UR UR5, SR_CgaCtaId ;  /* 0x00000000000579c3 */ /* 0x000ee20000008800 */
[----:B------:R-:W-:Y:S01]  /*00d0*/  UMOV UR4, 0x400 ;  /* 0x0000040000047882 */ /* 0x000fe20000000000 */
[----:B------:R-:W-:Y:S02]  /*00e0*/  ISETP.GE.AND P1, PT, R10, 0x2, PT ;  /* 0x000000020a00780c */ /* 0x000fe40003f26270 */
[----:B-1----:R-:W-:-:S04]  /*00f0*/  SHF.R.U32.HI R2, RZ, 0x3, R10 ;  /* 0x00000003ff027819 */ /* 0x002fc8000001160a */
[----:B------:R-:W-:Y:S01]  /*0100*/  LOP3.LUT R2, R2, 0x4, RZ, 0xc0, !PT ;  /* 0x0000000402027812 */ /* 0x000fe200078ec0ff */
[----:B---3--:R-:W-:Y:S01]  /*0110*/  UPRMT UR4, UR5, 0x654, UR4 ;  /* 0x0000065405047896 */ /* 0x008fe20008000004 */
[----:B--2---:R-:W-:-:S04]  /*0120*/  SEL R4, R4, RZ, !P0 ;  /* 0x000000ff04047207 */ /* 0x004fc80004000000 */
[----:B------:R-:W-:Y:S02]  /*0130*/  FSEL R4, R4, RZ, !P0 ;  /* 0x000000ff04047208 */ /* 0x000fe40004000000 */
[----:B------:R-:W-:-:S03]  /*0140*/  LOP3.LUT P0, RZ, R10, 0x1f, RZ, 0xc0, !PT ;  /* 0x0000001f0aff7812 */ /* 0x000fc6000780c0ff */
[----:B------:R-:W1:Y:S02]  /*0150*/  SHFL.BFLY PT, R5, R4, 0x10, 0x1f ;  /* 0x0e001f0004057f89 */ /* 0x000e6400000e0000 */
[----:B-1----:R-:W-:-:S05]  /*0160*/  FADD R5, R4, R5 ;  /* 0x0000000504057221 */ /* 0x002fca0000000000 */
[----:B------:R-:W1:Y:S02]  /*0170*/  SHFL.BFLY PT, R6, R5, 0x8, 0x1f ;  /* 0x0d001f0005067f89 */ /* 0x000e6400000e0000 */
[----:B-1----:R-:W-:Y:S01]  /*0180*/  FADD R6, R5, R6 ;  /* 0x0000000605067221 */ /* 0x002fe20000000000 */
[----:B------:R-:W-:-:S04]  /*0190*/  LOP3.LUT R5, R10, 0x1, RZ, 0xc0, !PT ;  /* 0x000000010a057812 */ /* 0x000fc800078ec0ff */
[----:B------:R-:W1:Y:S02]  /*01a0*/  SHFL.BFLY PT, R7, R6, 0x4, 0x1f ;  /* 0x0c801f0006077f89 */ /* 0x000e6400000e0000 */
[----:B-1----:R-:W-:-:S05]  /*01b0*/  FADD R7, R6, R7 ;  /* 0x0000000706077221 */ /* 0x002fca0000000000 */
[----:B------:R-:W1:Y:S02]  /*01c0*/  SHFL.BFLY PT, R8, R7, 0x2, 0x1f ;  /* 0x0c401f0007087f89 */ /* 0x000e6400000e0000 */
[----:B-1----:R-:W-:-:S05]  /*01d0*/  FADD R8, R7, R8 ;  /* 0x0000000807087221 */ /* 0x002fca0000000000 */
[----:B------:R-:W1:Y:S02]  /*01e0*/  SHFL.BFLY PT, R3, R8, 0x1, 0x1f ;  /* 0x0c201f0008037f89 */ /* 0x000e6400000e0000 */
[----:B-1----:R-:W-:Y:S01]  /*01f0*/  FADD R11, R8, R3 ;  /* 0x00000003080b7221 */ /* 0x002fe20000000000 */
[----:B------:R-:W-:-:S04]  /*0200*/  LEA R3, R10, UR4, 0x2 ;  /* 0x000000040a037c11 */ /* 0x000fc8000f8e10ff */
[----:B------:R-:W-:Y:S01]  /*0210*/  @!P0 STS [R2+UR4], R11 ;  /* 0x0000000b02008988 */ /* 0x000fe20008000804 */
[----:B------:R-:W-:Y:S01]  /*0220*/  BAR.SYNC.DEFER_BLOCKING 0x0 ;  /* 0x0000000000007b1d */ /* 0x000fe20000010000 */
[----:B------:R-:W-:-:S04]  /*0230*/  ISETP.NE.U32.AND P0, PT, R5, 0x1, PT ;  /* 0x000000010500780c */ /* 0x000fc80003f05070 */
[C---:B------:R-:W-:Y:S01]  /*0240*/  ISETP.LT.AND P0, PT, R10.reuse, 0x2, P0 ;  /* 0x000000020a00780c */ /* 0x040fe20000701270 */
[----:B------:R-:W1:Y:S01]  /*0250*/  @!P1 LDS R9, [R3] ;  /* 0x0000000003099984 */ /* 0x000e620000000800 */
[----:B------:R-:W-:-:S04]  /*0260*/  LOP3.LUT P1, RZ, R10, 0x3f, RZ, 0xc0, !PT ;  /* 0x0000003f0aff7812 */ /* 0x000fc8000782c0ff */
[----:B------:R-:W-:Y:S01]  /*0270*/  ISETP.LT.AND P1, PT, R0, 0x20, !P1 ;  /* 0x000000200000780c */ /* 0x000fe20004f21270 */
[----:B-1----:R-:W1:Y:S02]  /*0280*/  SHFL.BFLY PT, R4, R9, 0x1, 0x1f ;  /* 0x0c201f0009047f89 */ /* 0x002e6400000e0000 */
[----:B-1----:R-:W-:-:S05]  /*0290*/  FADD R4, R9, R4 ;  /* 0x0000000409047221 */ /* 0x002fca0000000000 */
[----:B------:R1:W-:Y:S01]  /*02a0*/  @P0 STS [R3], R4 ;  /* 0x0000000403000388 */ /* 0x0003e20000000800 */
[----:B------:R-:W-:Y:S06]  /*02b0*/  BAR.SYNC.DEFER_BLOCKING 0x0 ;  /* 0x0000000000007b1d */ /* 0x000fec0000010000 */
[----:B-1----:R-:W-:Y:S05]  /*02c0*/  @!P1 EXIT ;  /* 0x000000000000994d */ /* 0x002fea0003800000 */
[----:B------:R-:W0:Y:S01]  /*02d0*/  LDS R5, [UR4] ;  /* 0x00000004ff057984 */ /* 0x000e220008000800 */
[----:B------:R-:W1:Y:S02]  /*02e0*/  LDC.64 R2, c[0x0][0x218] ;  /* 0x00008600ff027b82 */ /* 0x000e640000000a00 */
[----:B-1----:R-:W-:-:S05]  /*02f0*/  IMAD.WIDE R2, R0, 0x4, R2 ;  /* 0x0000000400027825 */ /* 0x002fca00078e0202 */
[----:B0-----:R-:W-:Y:S01]  /*0300*/  STG.E desc[UR6][R2.64], R5 ;  /* 0x0000000502007986 */ /* 0x001fe2000c101906 */
[----:B------:R-:W-:Y:S05]  /*0310*/  EXIT ;  /* 0x000000000000794d */ /* 0x000fea0003800000 */
.L_x_0:
[----:B------:R-:W-:-:S00]  /*0320*/  BRA `(.L_x_0) ;  /* 0xfffffffc00fc7947 */ /* 0x000fc0000383ffff */
[----:B------:R-:W-:-:S00]  /*0330*/  NOP ;  /* 0x0000000000007918 */ /* 0x000fc00000000000 */
        /* <DEDUP_REMOVED lines=12> */
.L_x_1:


//--------------------- .nv.shared.triton_per_fused_mean_pow_sub_13 --------------------------
	.section	.nv.shared.triton_per_fused_mean_pow_sub_13,"aw",@nobits
	.sectionflags	@""
	.align	16
	.zero		1024


//--------------------- .nv.constant0.triton_per_fused_mean_pow_sub_13 --------------------------
	.section	.nv.constant0.triton_per_fused_mean_pow_sub_13,"a",@progbits
	.sectionflags	@""
	.align	4
.nv.constant0.triton_per_fused_mean_pow_sub_13:
	.zero		552
